	.headerflags	@"EF_CUDA_TEXMODE_UNIFIED EF_CUDA_64BIT_ADDRESS EF_CUDA_ACCELERATORS EF_CUDA_SM90 EF_CUDA_VIRTUAL_SM(EF_CUDA_SM90)"
	.elftype	@"ET_EXEC"


//--------------------- .nv.info                  --------------------------
	.section	.nv.info,"",@"SHT_CUDA_INFO"
	.align	4


	//----- nvinfo : EIATTR_REGCOUNT
	.align		4
        /*0000*/ 	.byte	0x04, 0x2f
        /*0002*/ 	.short	(.L_1 - .L_0)
	.align		4
.L_0:
        /*0004*/ 	.word	index@(triton_poi_fused_1)
        /*0008*/ 	.word	0x00000020


	//----- nvinfo : EIATTR_MIN_STACK_SIZE
	.align		4
.L_1:
        /*000c*/ 	.byte	0x04, 0x12
        /*000e*/ 	.short	(.L_3 - .L_2)
	.align		4
.L_2:
        /*0010*/ 	.word	index@(triton_poi_fused_1)
        /*0014*/ 	.word	0x00000000


	//----- nvinfo : EIATTR_FRAME_SIZE
	.align		4
.L_3:
        /*0018*/ 	.byte	0x04, 0x11
        /*001a*/ 	.short	(.L_5 - .L_4)
	.align		4
.L_4:
        /*001c*/ 	.word	index@(triton_poi_fused_1)
        /*0020*/ 	.word	0x00000000


	//----- nvinfo : EIATTR_MIN_STACK_SIZE
	.align		4
.L_5:
        /*0024*/ 	.byte	0x04, 0x12
        /*0026*/ 	.short	(.L_7 - .L_6)
	.align		4
.L_6:
        /*0028*/ 	.word	index@(triton_poi_fused_1)
        /*002c*/ 	.word	0x00000000
.L_7:


//--------------------- .nv.info.triton_poi_fused_1 --------------------------
	.section	.nv.info.triton_poi_fused_1,"",@"SHT_CUDA_INFO"
	.sectionflags	@""
	.align	4


	//----- nvinfo : EIATTR_CUDA_API_VERSION
	.align		4
        /*0000*/ 	.byte	0x04, 0x37
        /*0002*/ 	.short	(.L_9 - .L_8)
.L_8:
        /*0004*/ 	.word	0x0000007c


	//----- nvinfo : EIATTR_KPARAM_INFO
	.align		4
.L_9:
        /*0008*/ 	.byte	0x04, 0x17
        /*000a*/ 	.short	(.L_11 - .L_10)
.L_10:
        /*000c*/ 	.word	0x00000000
        /*0010*/ 	.short	0x0003
        /*0012*/ 	.short	0x0014
        /*0014*/ 	.byte	0x00, 0xf0, 0x11, 0x00


	//----- nvinfo : EIATTR_KPARAM_INFO
	.align		4
.L_11:
        /*0018*/ 	.byte	0x04, 0x17
        /*001a*/ 	.short	(.L_13 - .L_12)
.L_12:
        /*001c*/ 	.word	0x00000000
        /*0020*/ 	.short	0x0002
        /*0022*/ 	.short	0x0010
        /*0024*/ 	.byte	0x00, 0xf0, 0x11, 0x00


	//----- nvinfo : EIATTR_KPARAM_INFO
	.align		4
.L_13:
        /*0028*/ 	.byte	0x04, 0x17
        /*002a*/ 	.short	(.L_15 - .L_14)
.L_14:
        /*002c*/ 	.word	0x00000000
        /*0030*/ 	.short	0x0001
        /*0032*/ 	.short	0x0008
        /*0034*/ 	.byte	0x00, 0xf4, 0x21, 0x00


	//----- nvinfo : EIATTR_KPARAM_INFO
	.align		4
.L_15:
        /*0038*/ 	.byte	0x04, 0x17
        /*003a*/ 	.short	(.L_17 - .L_16)
.L_16:
        /*003c*/ 	.word	0x00000000
        /*0040*/ 	.short	0x0000
        /*0042*/ 	.short	0x0000
        /*0044*/ 	.byte	0x00, 0xf4, 0x21, 0x00


	//----- nvinfo : EIATTR_SPARSE_MMA_MASK
	.align		4
.L_17:
        /*0048*/ 	.byte	0x03, 0x50
        /*004a*/ 	.short	0x0000


	//----- nvinfo : EIATTR_MAXREG_COUNT
	.align		4
        /*004c*/ 	.byte	0x03, 0x1b
        /*004e*/ 	.short	0x00ff


	//----- nvinfo : EIATTR_EXIT_INSTR_OFFSETS
	.align		4
        /*0050*/ 	.byte	0x04, 0x1c
        /*0052*/ 	.short	(.L_19 - .L_18)


	//   ....[0]....
.L_18:
        /*0054*/ 	.word	0x00000620


	//   ....[1]....
        /*0058*/ 	.word	0x00000670


	//----- nvinfo : EIATTR_REQNTID
	.align		4
.L_19:
        /*005c*/ 	.byte	0x04, 0x10
        /*005e*/ 	.short	(.L_21 - .L_20)
.L_20:
        /*0060*/ 	.word	0x00000080
        /*0064*/ 	.word	0x00000001
        /*0068*/ 	.word	0x00000001


	//----- nvinfo : EIATTR_CBANK_PARAM_SIZE
	.align		4
.L_21:
        /*006c*/ 	.byte	0x03, 0x19
        /*006e*/ 	.short	0x0018


	//----- nvinfo : EIATTR_PARAM_CBANK
	.align		4
        /*0070*/ 	.byte	0x04, 0x0a
        /*0072*/ 	.short	(.L_23 - .L_22)
	.align		4
.L_22:
        /*0074*/ 	.word	index@(.nv.constant0.triton_poi_fused_1)
        /*0078*/ 	.short	0x0210
        /*007a*/ 	.short	0x0018


	//----- nvinfo : EIATTR_SW_WAR
	.align		4
.L_23:
        /*007c*/ 	.byte	0x04, 0x36
        /*007e*/ 	.short	(.L_25 - .L_24)
.L_24:
        /*0080*/ 	.word	0x00000008
.L_25:


//--------------------- .nv.callgraph             --------------------------
	.section	.nv.callgraph,"",@"SHT_CUDA_CALLGRAPH"
	.align	4
	.sectionentsize	8
	.align		4
        /*0000*/ 	.word	0x00000000
	.align		4
        /*0004*/ 	.word	0xffffffff
	.align		4
        /*0008*/ 	.word	0x00000000
	.align		4
        /*000c*/ 	.word	0xfffffffe
	.align		4
        /*0010*/ 	.word	0x00000000
	.align		4
        /*0014*/ 	.word	0xfffffffd
	.align		4
        /*0018*/ 	.word	0x00000000
	.align		4
        /*001c*/ 	.word	0xfffffffc


//--------------------- .text.triton_poi_fused_1  --------------------------
	.section	.text.triton_poi_fused_1,"ax",@progbits
	.sectionflags	@"SHF_BARRIERS=1"
	.align	128
        .global         triton_poi_fused_1
        .type           triton_poi_fused_1,@function
        .size           triton_poi_fused_1,(.L_x_1 - triton_poi_fused_1)
        .other          triton_poi_fused_1,@"STO_CUDA_ENTRY STV_DEFAULT"
triton_poi_fused_1:
.text.triton_poi_fused_1:
[----:B------:R-:W0:Y:S01]  /*0000*/  LDC R1, c[0x0][0x28] ;  /* 0x00000a00ff017b82 */ /* 0x000e220000000800 */
[----:B------:R-:W1:Y:S07]  /*0010*/  S2R R0, SR_TID.X ;  /* 0x0000000000007919 */ /* 0x000e6e0000002100 */
[----:B------:R-:W2:Y:S01]  /*0020*/  LDC.64 R16, c[0x0][0x210] ;  /* 0x00008400ff107b82 */ /* 0x000ea20000000a00 */
[----:B------:R-:W-:Y:S01]  /*0030*/  CS2R R20, SRZ ;  /* 0x0000000000147805 */ /* 0x000fe2000001ff00 */
[----:B------:R-:W-:Y:S01]  /*0040*/  IMAD.MOV.U32 R22, RZ, RZ, RZ ;  /* 0x000000ffff167224 */ /* 0x000fe200078e00ff */
[----:B------:R-:W3:Y:S01]  /*0050*/  S2R R19, SR_CTAID.X ;  /* 0x0000000000137919 */ /* 0x000ee20000002500 */
[----:B------:R-:W4:Y:S01]  /*0060*/  S2R R18, SR_CTAID.Y ;  /* 0x0000000000127919 */ /* 0x000f220000002600 */
[----:B------:R-:W-:Y:S01]  /*0070*/  ULDC.64 UR6, c[0x0][0x208] ;  /* 0x0000820000067ab9 */ /* 0x000fe20000000a00 */
[----:B-1----:R-:W-:-:S02]  /*0080*/  SHF.R.U32.HI R23, RZ, 0x2, R0 ;  /* 0x00000002ff177819 */ /* 0x002fc40000011600 */
[----:B------:R-:W-:Y:S02]  /*0090*/  LOP3.LUT R2, R0, 0x40, RZ, 0xc0, !PT ;  /* 0x0000004000027812 */ /* 0x000fe400078ec0ff */
[----:B------:R-:W-:Y:S01]  /*00a0*/  SGXT.U32 R23, R23, 0x4 ;  /* 0x000000041717781a */ /* 0x000fe20000000000 */
[----:B---3--:R-:W-:Y:S01]  /*00b0*/  IMAD.SHL.U32 R19, R19, 0x4, RZ ;  /* 0x0000000413137824 */ /* 0x008fe200078e00ff */
[----:B------:R-:W-:-:S04]  /*00c0*/  SHF.R.U32.HI R2, RZ, 0x2, R2 ;  /* 0x00000002ff027819 */ /* 0x000fc80000011602 */
[----:B------:R-:W-:Y:S01]  /*00d0*/  LOP3.LUT R23, R23, R2, RZ, 0xfc, !PT ;  /* 0x0000000217177212 */ /* 0x000fe200078efcff */
[----:B----4-:R-:W-:Y:S01]  /*00e0*/  IMAD.SHL.U32 R2, R18, 0x100, RZ ;  /* 0x0000010012027824 */ /* 0x010fe200078e00ff */
[----:B------:R-:W-:-:S04]  /*00f0*/  LOP3.LUT R8, R19, 0x3, R0, 0xf8, !PT ;  /* 0x0000000313087812 */ /* 0x000fc800078ef800 */
[----:B------:R-:W-:Y:S02]  /*0100*/  LOP3.LUT R4, R2, 0x20, R23, 0xfe, !PT ;  /* 0x0000002002047812 */ /* 0x000fe400078efe17 */
[----:B------:R-:W-:Y:S02]  /*0110*/  LOP3.LUT R5, R2, 0x40, R23, 0xfe, !PT ;  /* 0x0000004002057812 */ /* 0x000fe400078efe17 */
[----:B------:R-:W-:Y:S01]  /*0120*/  LOP3.LUT R3, R2, R23, RZ, 0xfc, !PT ;  /* 0x0000001702037212 */ /* 0x000fe200078efcff */
[--C-:B------:R-:W-:Y:S01]  /*0130*/  IMAD R9, R4, 0x3, R8.reuse ;  /* 0x0000000304097824 */ /* 0x100fe200078e0208 */
[----:B------:R-:W-:Y:S01]  /*0140*/  LOP3.LUT R6, R2, 0x60, R23, 0xfe, !PT ;  /* 0x0000006002067812 */ /* 0x000fe200078efe17 */
        /* <DEDUP_REMOVED lines=9> */
[----:B------:R-:W-:Y:S01]  /*01e0*/  ISETP.GE.AND P0, PT, R8, 0x3, PT ;  /* 0x000000030800780c */ /* 0x000fe20003f06270 */
[----:B------:R-:W-:-:S02]  /*01f0*/  IMAD R15, R15, 0x3, R8 ;  /* 0x000000030f0f7824 */ /* 0x000fc400078e0208 */
[----:B------:R-:W-:Y:S02]  /*0200*/  IMAD R25, R25, 0x3, R8 ;  /* 0x0000000319197824 */ /* 0x000fe400078e0208 */
[----:B--2---:R-:W-:-:S04]  /*0210*/  IMAD.WIDE R4, R9, 0x4, R16 ;  /* 0x0000000409047825 */ /* 0x004fc800078e0210 */
[----:B------:R-:W-:-:S04]  /*0220*/  IMAD.WIDE R6, R11, 0x4, R16 ;  /* 0x000000040b067825 */ /* 0x000fc800078e0210 */
[--C-:B------:R-:W-:Y:S01]  /*0230*/  IMAD.WIDE R2, R3, 0x4, R16.reuse ;  /* 0x0000000403027825 */ /* 0x100fe200078e0210 */
[----:B------:R-:W2:Y:S03]  /*0240*/  @!P0 LDG.E.EL R20, desc[UR6][R4.64] ;  /* 0x0000000604148981 */ /* 0x000ea6000c2e1900 */
[--C-:B------:R-:W-:Y:S01]  /*0250*/  IMAD.WIDE R8, R27, 0x4, R16.reuse ;  /* 0x000000041b087825 */ /* 0x100fe200078e0210 */
[----:B------:R-:W-:Y:S01]  /*0260*/  CS2R R26, SRZ ;  /* 0x00000000001a7805 */ /* 0x000fe2000001ff00 */
[----:B------:R1:W3:Y:S02]  /*0270*/  @!P0 LDG.E.EL R21, desc[UR6][R2.64] ;  /* 0x0000000602158981 */ /* 0x0002e4000c2e1900 */
[--C-:B------:R-:W-:Y:S02]  /*0280*/  IMAD.WIDE R10, R29, 0x4, R16.reuse ;  /* 0x000000041d0a7825 */ /* 0x100fe400078e0210 */
[----:B------:R-:W4:Y:S02]  /*0290*/  @!P0 LDG.E.EL R22, desc[UR6][R6.64] ;  /* 0x0000000606168981 */ /* 0x000f24000c2e1900 */
[----:B------:R-:W-:-:S02]  /*02a0*/  IMAD.WIDE R12, R13, 0x4, R16 ;  /* 0x000000040d0c7825 */ /* 0x000fc400078e0210 */
[----:B------:R-:W5:Y:S02]  /*02b0*/  @!P0 LDG.E.EL R26, desc[UR6][R10.64] ;  /* 0x000000060a1a8981 */ /* 0x000f64000c2e1900 */
[----:B------:R-:W-:-:S04]  /*02c0*/  IMAD.WIDE R14, R15, 0x4, R16 ;  /* 0x000000040f0e7825 */ /* 0x000fc800078e0210 */
[----:B------:R-:W-:Y:S01]  /*02d0*/  IMAD.WIDE R16, R25, 0x4, R16 ;  /* 0x0000000419107825 */ /* 0x000fe200078e0210 */
[----:B------:R-:W-:Y:S01]  /*02e0*/  CS2R R24, SRZ ;  /* 0x0000000000187805 */ /* 0x000fe2000001ff00 */
[----:B------:R-:W5:Y:S02]  /*02f0*/  @!P0 LDG.E.EL R27, desc[UR6][R14.64] ;  /* 0x000000060e1b8981 */ /* 0x000f64000c2e1900 */
[----:B------:R-:W-:-:S03]  /*0300*/  IMAD.MOV.U32 R28, RZ, RZ, RZ ;  /* 0x000000ffff1c7224 */ /* 0x000fc600078e00ff */
[----:B------:R1:W5:Y:S04]  /*0310*/  @!P0 LDG.E.EL R24, desc[UR6][R8.64] ;  /* 0x0000000608188981 */ /* 0x000368000c2e1900 */
[----:B------:R1:W5:Y:S04]  /*0320*/  @!P0 LDG.E.EL R25, desc[UR6][R12.64] ;  /* 0x000000060c198981 */ /* 0x000368000c2e1900 */
[----:B------:R-:W5:Y:S01]  /*0330*/  @!P0 LDG.E.EL R28, desc[UR6][R16.64] ;  /* 0x00000006101c8981 */ /* 0x000f62000c2e1900 */
[----:B------:R-:W1:Y:S02]  /*0340*/  S2UR UR5, SR_CgaCtaId ;  /* 0x00000000000579c3 */ /* 0x000e640000008800 */
[----:B-1----:R-:W-:Y:S01]  /*0350*/  IMAD.SHL.U32 R2, R0, 0x100, RZ ;  /* 0x0000010000027824 */ /* 0x002fe200078e00ff */
[----:B------:R-:W-:-:S04]  /*0360*/  UMOV UR4, 0x400 ;  /* 0x0000040000047882 */ /* 0x000fc80000000000 */
[----:B------:R-:W-:-:S04]  /*0370*/  LOP3.LUT R2, R2, 0x300, RZ, 0xc0, !PT ;  /* 0x0000030002027812 */ /* 0x000fc800078ec0ff */
[----:B------:R-:W-:Y:S01]  /*0380*/  LOP3.LUT R23, R23, R2, RZ, 0xfc, !PT ;  /* 0x0000000217177212 */ /* 0x000fe200078efcff */
[----:B0-----:R-:W-:-:S06]  /*0390*/  UPRMT UR4, UR5, 0x654, UR4 ;  /* 0x0000065405047896 */ /* 0x001fcc0008000004 */
[----:B------:R-:W-:-:S05]  /*03a0*/  LEA.HI R2, R2, UR4, RZ, 0x1c ;  /* 0x0000000402027c11 */ /* 0x000fca000f8fe0ff */
[----:B------:R-:W-:Y:S01]  /*03b0*/  IMAD R23, R23, 0x4, R2 ;  /* 0x0000000417177824 */ /* 0x000fe200078e0202 */
[----:B------:R-:W-:Y:S01]  /*03c0*/  SHF.R.U32.HI R2, RZ, 0x2, R0 ;  /* 0x00000002ff027819 */ /* 0x000fe20000011600 */
[----:B------:R-:W-:-:S03]  /*03d0*/  IMAD.SHL.U32 R3, R0, 0x4, RZ ;  /* 0x0000000400037824 */ /* 0x000fc600078e00ff */
[----:B------:R-:W-:Y:S02]  /*03e0*/  LOP3.LUT R2, R2, 0x10, RZ, 0xc0, !PT ;  /* 0x0000001002027812 */ /* 0x000fe400078ec0ff */
[----:B------:R-:W-:-:S03]  /*03f0*/  LOP3.LUT R8, R3, 0x1fc, RZ, 0xc0, !PT ;  /* 0x000001fc03087812 */ /* 0x000fc600078ec0ff */
[----:B------:R-:W-:-:S04]  /*0400*/  VIADD R5, R2, UR4 ;  /* 0x0000000402057c36 */ /* 0x000fc80008000000 */
[----:B------:R-:W-:Y:S01]  /*0410*/  IMAD R5, R8, 0x4, R5 ;  /* 0x0000000408057824 */ /* 0x000fe200078e0205 */
[----:B------:R-:W-:-:S04]  /*0420*/  LOP3.LUT R3, R3, 0xfc, RZ, 0xc0, !PT ;  /* 0x000000fc03037812 */ /* 0x000fc800078ec0ff */
[----:B------:R-:W-:Y:S02]  /*0430*/  PRMT R18, R3, 0x6540, R18 ;  /* 0x0000654003127816 */ /* 0x000fe40000000012 */
[----:B------:R-:W0:Y:S03]  /*0440*/  LDC.64 R2, c[0x0][0x218] ;  /* 0x00008600ff027b82 */ /* 0x000e260000000a00 */
[----:B------:R-:W-:Y:S01]  /*0450*/  IMAD.HI R9, R18, 0x2aaaaaab, RZ ;  /* 0x2aaaaaab12097827 */ /* 0x000fe200078e02ff */
[----:B------:R-:W-:-:S04]  /*0460*/  SHF.R.U32.HI R0, RZ, 0x6, R0 ;  /* 0x00000006ff007819 */ /* 0x000fc80000011600 */
[----:B------:R-:W-:Y:S02]  /*0470*/  SHF.R.U32.HI R10, RZ, 0x1f, R9 ;  /* 0x0000001fff0a7819 */ /* 0x000fe40000011609 */
[----:B------:R-:W-:Y:S02]  /*0480*/  SGXT.U32 R0, R0, 0x1 ;  /* 0x000000010000781a */ /* 0x000fe40000000000 */
[----:B------:R-:W-:Y:S02]  /*0490*/  LEA.HI.SX32 R9, R9, R10, 0x1b ;  /* 0x0000000a09097211 */ /* 0x000fe400078fdaff */
[----:B------:R-:W-:Y:S02]  /*04a0*/  LOP3.LUT R0, R19, R0, RZ, 0xfc, !PT ;  /* 0x0000000013007212 */ /* 0x000fe400078efcff */
[----:B------:R-:W-:Y:S01]  /*04b0*/  LOP3.LUT R10, R8, 0x200, RZ, 0xfc, !PT ;  /* 0x00000200080a7812 */ /* 0x000fe200078efcff */
[----:B------:R-:W-:Y:S01]  /*04c0*/  IMAD R18, R9, -0xc0, R18 ;  /* 0xffffff4009127824 */ /* 0x000fe200078e0212 */
[----:B------:R-:W-:-:S02]  /*04d0*/  LOP3.LUT R11, R0, 0x2, RZ, 0xfc, !PT ;  /* 0x00000002000b7812 */ /* 0x000fc400078efcff */
[----:B------:R-:W-:Y:S01]  /*04e0*/  SHF.R.U32.HI R10, RZ, 0x4, R10 ;  /* 0x00000004ff0a7819 */ /* 0x000fe2000001160a */
[----:B------:R-:W-:Y:S01]  /*04f0*/  IMAD R9, R9, 0x240, R18 ;  /* 0x0000024009097824 */ /* 0x000fe200078e0212 */
[----:B------:R-:W-:Y:S02]  /*0500*/  ISETP.GE.AND P1, PT, R0, 0x3, PT ;  /* 0x000000030000780c */ /* 0x000fe40003f26270 */
[----:B------:R-:W-:Y:S02]  /*0510*/  ISETP.GE.AND P0, PT, R11, 0x3, PT ;  /* 0x000000030b00780c */ /* 0x000fe40003f06270 */
[----:B------:R-:W-:Y:S01]  /*0520*/  LOP3.LUT R10, R10, 0x30, RZ, 0xc0, !PT ;  /* 0x000000300a0a7812 */ /* 0x000fe200078ec0ff */
[----:B------:R-:W-:-:S04]  /*0530*/  IMAD R9, R0, 0xc0, R9 ;  /* 0x000000c000097824 */ /* 0x000fc800078e0209 */
[----:B------:R-:W-:Y:S02]  /*0540*/  VIADD R13, R10, UR4 ;  /* 0x000000040a0d7c36 */ /* 0x000fe40008000000 */
[----:B0-----:R-:W-:-:S04]  /*0550*/  IMAD.WIDE R10, R9, 0x4, R2 ;  /* 0x00000004090a7825 */ /* 0x001fc800078e0202 */
[----:B------:R-:W-:Y:S01]  /*0560*/  IMAD R13, R8, 0x4, R13 ;  /* 0x00000004080d7824 */ /* 0x000fe200078e020d */
[----:B--2---:R-:W-:Y:S04]  /*0570*/  STS [R23+0x80], R20 ;  /* 0x0000801417007388 */ /* 0x004fe80000000800 */
[----:B---3--:R-:W-:Y:S04]  /*0580*/  STS [R23], R21 ;  /* 0x0000001517007388 */ /* 0x008fe80000000800 */
[----:B----4-:R-:W-:Y:S04]  /*0590*/  STS [R23+0x100], R22 ;  /* 0x0001001617007388 */ /* 0x010fe80000000800 */
[----:B-----5:R-:W-:Y:S04]  /*05a0*/  STS [R23+0x200], R26 ;  /* 0x0002001a17007388 */ /* 0x020fe80000000800 */
[----:B------:R-:W-:Y:S04]  /*05b0*/  STS [R23+0x300], R27 ;  /* 0x0003001b17007388 */ /* 0x000fe80000000800 */
[----:B------:R-:W-:Y:S04]  /*05c0*/  STS [R23+0x180], R24 ;  /* 0x0001801817007388 */ /* 0x000fe80000000800 */
[----:B------:R-:W-:Y:S04]  /*05d0*/  STS [R23+0x280], R25 ;  /* 0x0002801917007388 */ /* 0x000fe80000000800 */
[----:B------:R-:W-:Y:S01]  /*05e0*/  STS [R23+0x380], R28 ;  /* 0x0003801c17007388 */ /* 0x000fe20000000800 */
[----:B------:R-:W-:Y:S06]  /*05f0*/  BAR.SYNC.DEFER_BLOCKING 0x0 ;  /* 0x0000000000007b1d */ /* 0x000fec0000010000 */
[----:B------:R-:W0:Y:S04]  /*0600*/  LDS.128 R4, [R5] ;  /* 0x0000000005047984 */ /* 0x000e280000000c00 */
[----:B0-----:R0:W-:Y:S02]  /*0610*/  @!P1 STG.E.128 desc[UR6][R10.64], R4 ;  /* 0x000000040a009986 */ /* 0x0011e4000c101d06 */
[----:B0-----:R-:W-:Y:S05]  /*0620*/  @P0 EXIT ;  /* 0x000000000000094d */ /* 0x001fea0003800000 */
[----:B------:R-:W0:Y:S01]  /*0630*/  LDS.128 R12, [R13+0x800] ;  /* 0x000800000d0c7984 */ /* 0x000e220000000c00 */
[----:B------:R-:W-:-:S04]  /*0640*/  VIADD R9, R9, 0x180 ;  /* 0x0000018009097836 */ /* 0x000fc80000000000 */
[----:B------:R-:W-:-:S05]  /*0650*/  IMAD.WIDE R2, R9, 0x4, R2 ;  /* 0x0000000409027825 */ /* 0x000fca00078e0202 */
[----:B0-----:R-:W-:Y:S01]  /*0660*/  STG.E.128 desc[UR6][R2.64], R12 ;  /* 0x0000000c02007986 */ /* 0x001fe2000c101d06 */
[----:B------:R-:W-:Y:S05]  /*0670*/  EXIT ;  /* 0x000000000000794d */ /* 0x000fea0003800000 */
.L_x_0:
[----:B------:R-:W-:-:S00]  /*0680*/  BRA `(.L_x_0) ;  /* 0xfffffffc00fc7947 */ /* 0x000fc0000383ffff */
[----:B------:R-:W-:-:S00]  /*0690*/  NOP ;  /* 0x0000000000007918 */ /* 0x000fc00000000000 */
        /* <DEDUP_REMOVED lines=14> */
.L_x_1:


//--------------------- .nv.shared.triton_poi_fused_1 --------------------------
	.section	.nv.shared.triton_poi_fused_1,"aw",@nobits
	.sectionflags	@""
	.align	16
	.zero		1024


//--------------------- .nv.constant0.triton_poi_fused_1 --------------------------
	.section	.nv.constant0.triton_poi_fused_1,"a",@progbits
	.sectionflags	@""
	.align	4
.nv.constant0.triton_poi_fused_1:
	.zero		552
